//
// Generated by NVIDIA NVVM Compiler
//
// Compiler Build ID: CL-36424714
// Cuda compilation tools, release 13.0, V13.0.88
// Based on NVVM 20.0.0
//

.version 9.0
.target sm_100
.address_size 64

	// .globl	_Z14VecScaleKernelPdS_S_i

.visible .entry _Z14VecScaleKernelPdS_S_i(
	.param .u64 .ptr .align 1 _Z14VecScaleKernelPdS_S_i_param_0,
	.param .u64 .ptr .align 1 _Z14VecScaleKernelPdS_S_i_param_1,
	.param .u64 .ptr .align 1 _Z14VecScaleKernelPdS_S_i_param_2,
	.param .u32 _Z14VecScaleKernelPdS_S_i_param_3
)
{
	.reg .pred 	%p<3>;
	.reg .b32 	%r<11>;
	.reg .b64 	%rd<11>;
	.reg .b64 	%fd<6>;

	ld.param.u64 	%rd4, [_Z14VecScaleKernelPdS_S_i_param_0];
	ld.param.u64 	%rd5, [_Z14VecScaleKernelPdS_S_i_param_1];
	ld.param.u64 	%rd6, [_Z14VecScaleKernelPdS_S_i_param_2];
	ld.param.u32 	%r6, [_Z14VecScaleKernelPdS_S_i_param_3];
	mov.u32 	%r7, %ctaid.x;
	mov.u32 	%r1, %ntid.x;
	mov.u32 	%r8, %tid.x;
	mad.lo.s32 	%r10, %r7, %r1, %r8;
	setp.ge.s32 	%p1, %r10, %r6;
	@%p1 bra 	$L__BB0_3;
	mov.u32 	%r9, %nctaid.x;
	mul.lo.s32 	%r3, %r1, %r9;
	cvta.to.global.u64 	%rd1, %rd5;
	cvta.to.global.u64 	%rd2, %rd6;
	cvta.to.global.u64 	%rd3, %rd4;
$L__BB0_2:
	mul.wide.s32 	%rd7, %r10, 8;
	add.s64 	%rd8, %rd1, %rd7;
	ld.global.nc.f64 	%fd1, [%rd8];
	add.s64 	%rd9, %rd2, %rd7;
	ld.global.nc.f64 	%fd2, [%rd9];
	div.rn.f64 	%fd3, %fd1, %fd2;
	add.s64 	%rd10, %rd3, %rd7;
	ld.global.f64 	%fd4, [%rd10];
	add.f64 	%fd5, %fd4, %fd3;
	st.global.f64 	[%rd10], %fd5;
	add.s32 	%r10, %r10, %r3;
	setp.lt.s32 	%p2, %r10, %r6;
	@%p2 bra 	$L__BB0_2;
$L__BB0_3:
	ret;

}


// ===== COMPILED SASS (sm_100) =====

	.target	sm_100

	.elftype	@"ET_EXEC"


//--------------------- .note.nv.tkinfo           --------------------------
	.section	.note.nv.tkinfo,"",@"SHT_NOTE"
	.sectionflags	@"SHF_NOTE_NV_TKINFO"
	.tkinfo
        /*0018*/ 	.word	0x00000002
        /*0030*/ 	.string	""
        /*0030*/ 	.string	"ptxas"
        /*0030*/ 	.string	"Cuda compilation tools, release 13.0, V13.0.88"
        /*0030*/ 	.string	"Build cuda_13.0.r13.0/compiler.36424714_0"
        /*0030*/ 	.string	"-arch sm_100 -m 64 "



//--------------------- .note.nv.cuinfo           --------------------------
	.section	.note.nv.cuinfo,"",@"SHT_NOTE"
	.sectionflags	@"SHF_NOTE_NV_CUINFO"
        /*0018*/ 	.short	0x0002
        /*001a*/ 	.short	0x0064
        /*001c*/ 	.short	0x0082
	.zero		2


//--------------------- .nv.info                  --------------------------
	.section	.nv.info,"",@"SHT_CUDA_INFO"
	.align	4


	//----- nvinfo : EIATTR_REGCOUNT
	.align		4
        /*0000*/ 	.byte	0x04, 0x2f
        /*0002*/ 	.short	(.L_1 - .L_0)
	.align		4
.L_0:
        /*0004*/ 	.word	index@(_Z14VecScaleKernelPdS_S_i)
        /*0008*/ 	.word	0x00000020


	//----- nvinfo : EIATTR_FRAME_SIZE
	.align		4
.L_1:
        /*000c*/ 	.byte	0x04, 0x11
        /*000e*/ 	.short	(.L_3 - .L_2)
	.align		4
.L_2:
        /*0010*/ 	.word	index@($__internal_0_$__cuda_sm20_div_rn_f64_full)
        /*0014*/ 	.word	0x00000000


	//----- nvinfo : EIATTR_FRAME_SIZE
	.align		4
.L_3:
        /*0018*/ 	.byte	0x04, 0x11
        /*001a*/ 	.short	(.L_5 - .L_4)
	.align		4
.L_4:
        /*001c*/ 	.word	index@(_Z14VecScaleKernelPdS_S_i)
        /*0020*/ 	.word	0x00000000


	//----- nvinfo : EIATTR_MIN_STACK_SIZE
	.align		4
.L_5:
        /*0024*/ 	.byte	0x04, 0x12
        /*0026*/ 	.short	(.L_7 - .L_6)
	.align		4
.L_6:
        /*0028*/ 	.word	index@(_Z14VecScaleKernelPdS_S_i)
        /*002c*/ 	.word	0x00000000
.L_7:


//--------------------- .nv.compat                --------------------------
	.section	.nv.compat,"",@"SHT_CUDA_COMPAT_INFO"
	.align	4
        /*0000*/ 	.byte	0x02, 0x09, 0x00, 0x00, 0x02, 0x02, 0x01, 0x00, 0x02, 0x05, 0x05, 0x00, 0x03, 0x07, 0x01, 0x01
        /*0010*/ 	.byte	0x02, 0x03, 0x00, 0x00, 0x02, 0x06, 0x01, 0x00, 0x04, 0x0b, 0x08, 0x00, 0x01, 0x00, 0x00, 0x00
        /*0020*/ 	.byte	0x00, 0x00, 0x00, 0x00


//--------------------- .nv.info._Z14VecScaleKernelPdS_S_i --------------------------
	.section	.nv.info._Z14VecScaleKernelPdS_S_i,"",@"SHT_CUDA_INFO"
	.sectionflags	@""
	.align	4


	//----- nvinfo : EIATTR_CUDA_API_VERSION
	.align		4
        /*0000*/ 	.byte	0x04, 0x37
        /*0002*/ 	.short	(.L_9 - .L_8)
.L_8:
        /*0004*/ 	.word	0x00000082


	//----- nvinfo : EIATTR_KPARAM_INFO
	.align		4
.L_9:
        /*0008*/ 	.byte	0x04, 0x17
        /*000a*/ 	.short	(.L_11 - .L_10)
.L_10:
        /*000c*/ 	.word	0x00000000
        /*0010*/ 	.short	0x0003
        /*0012*/ 	.short	0x0018
        /*0014*/ 	.byte	0x00, 0xf0, 0x11, 0x00


	//----- nvinfo : EIATTR_KPARAM_INFO
	.align		4
.L_11:
        /*0018*/ 	.byte	0x04, 0x17
        /*001a*/ 	.short	(.L_13 - .L_12)
.L_12:
        /*001c*/ 	.word	0x00000000
        /*0020*/ 	.short	0x0002
        /*0022*/ 	.short	0x0010
        /*0024*/ 	.byte	0x00, 0xf5, 0x21, 0x00


	//----- nvinfo : EIATTR_KPARAM_INFO
	.align		4
.L_13:
        /*0028*/ 	.byte	0x04, 0x17
        /*002a*/ 	.short	(.L_15 - .L_14)
.L_14:
        /*002c*/ 	.word	0x00000000
        /*0030*/ 	.short	0x0001
        /*0032*/ 	.short	0x0008
        /*0034*/ 	.byte	0x00, 0xf5, 0x21, 0x00


	//----- nvinfo : EIATTR_KPARAM_INFO
	.align		4
.L_15:
        /*0038*/ 	.byte	0x04, 0x17
        /*003a*/ 	.short	(.L_17 - .L_16)
.L_16:
        /*003c*/ 	.word	0x00000000
        /*0040*/ 	.short	0x0000
        /*0042*/ 	.short	0x0000
        /*0044*/ 	.byte	0x00, 0xf5, 0x21, 0x00


	//----- nvinfo : EIATTR_SPARSE_MMA_MASK
	.align		4
.L_17:
        /*0048*/ 	.byte	0x03, 0x50
        /*004a*/ 	.short	0x0000


	//----- nvinfo : EIATTR_MAXREG_COUNT
	.align		4
        /*004c*/ 	.byte	0x03, 0x1b
        /*004e*/ 	.short	0x00ff


	//----- nvinfo : EIATTR_MERCURY_ISA_VERSION
	.align		4
        /*0050*/ 	.byte	0x03, 0x5f
        /*0052*/ 	.short	0x0101


	//----- nvinfo : EIATTR_VRC_CTA_INIT_COUNT
	.align		4
        /*0054*/ 	.byte	0x02, 0x4a
	.zero		1
	.zero		1


	//----- nvinfo : EIATTR_EXIT_INSTR_OFFSETS
	.align		4
        /*0058*/ 	.byte	0x04, 0x1c
        /*005a*/ 	.short	(.L_19 - .L_18)


	//   ....[0]....
.L_18:
        /*005c*/ 	.word	0x00000070


	//   ....[1]....
        /*0060*/ 	.word	0x000002f0


	//----- nvinfo : EIATTR_CRS_STACK_SIZE
	.align		4
.L_19:
        /*0064*/ 	.byte	0x04, 0x1e
        /*0066*/ 	.short	(.L_21 - .L_20)
.L_20:
        /*0068*/ 	.word	0x00000000


	//----- nvinfo : EIATTR_CBANK_PARAM_SIZE
	.align		4
.L_21:
        /*006c*/ 	.byte	0x03, 0x19
        /*006e*/ 	.short	0x001c


	//----- nvinfo : EIATTR_PARAM_CBANK
	.align		4
        /*0070*/ 	.byte	0x04, 0x0a
        /*0072*/ 	.short	(.L_23 - .L_22)
	.align		4
.L_22:
        /*0074*/ 	.word	index@(.nv.constant0._Z14VecScaleKernelPdS_S_i)
        /*0078*/ 	.short	0x0380
        /*007a*/ 	.short	0x001c


	//----- nvinfo : EIATTR_SW_WAR
	.align		4
.L_23:
        /*007c*/ 	.byte	0x04, 0x36
        /*007e*/ 	.short	(.L_25 - .L_24)
.L_24:
        /*0080*/ 	.word	0x00000008
.L_25:


//--------------------- .nv.callgraph             --------------------------
	.section	.nv.callgraph,"",@"SHT_CUDA_CALLGRAPH"
	.align	4
	.sectionentsize	8
	.align		4
        /*0000*/ 	.word	0x00000000
	.align		4
        /*0004*/ 	.word	0xffffffff
	.align		4
        /*0008*/ 	.word	0x00000000
	.align		4
        /*000c*/ 	.word	0xfffffffe
	.align		4
        /*0010*/ 	.word	0x00000000
	.align		4
        /*0014*/ 	.word	0xfffffffd
	.align		4
        /*0018*/ 	.word	0x00000000
	.align		4
        /*001c*/ 	.word	0xfffffffc


//--------------------- .text._Z14VecScaleKernelPdS_S_i --------------------------
	.section	.text._Z14VecScaleKernelPdS_S_i,"ax",@progbits
	.align	128
        .global         _Z14VecScaleKernelPdS_S_i
        .type           _Z14VecScaleKernelPdS_S_i,@function
        .size           _Z14VecScaleKernelPdS_S_i,(.L_x_9 - _Z14VecScaleKernelPdS_S_i)
        .other          _Z14VecScaleKernelPdS_S_i,@"STO_CUDA_ENTRY STV_DEFAULT"
_Z14VecScaleKernelPdS_S_i:
.text._Z14VecScaleKernelPdS_S_i:
[----:B------:R-:W-:Y:S01]  /*0000*/  LDC R1, c[0x0][0x37c] ;  /* 0x0000df00ff017b82 */ /* 0x000fe20000000800 */
[----:B------:R-:W0:Y:S07]  /*0010*/  S2R R2, SR_TID.X ;  /* 0x0000000000027919 */ /* 0x000e2e0000002100 */
[----:B------:R-:W0:Y:S01]  /*0020*/  S2UR UR4, SR_CTAID.X ;  /* 0x00000000000479c3 */ /* 0x000e220000002500 */
[----:B------:R-:W1:Y:S07]  /*0030*/  LDCU UR5, c[0x0][0x398] ;  /* 0x00007300ff0577ac */ /* 0x000e6e0008000800 */
[----:B------:R-:W0:Y:S02]  /*0040*/  LDC R3, c[0x0][0x360] ;  /* 0x0000d800ff037b82 */ /* 0x000e240000000800 */
[----:B0-----:R-:W-:-:S05]  /*0050*/  IMAD R2, R3, UR4, R2 ;  /* 0x0000000403027c24 */ /* 0x001fca000f8e0202 */
[----:B-1----:R-:W-:-:S13]  /*0060*/  ISETP.GE.AND P0, PT, R2, UR5, PT ;  /* 0x0000000502007c0c */ /* 0x002fda000bf06270 */
[----:B------:R-:W-:Y:S05]  /*0070*/  @P0 EXIT ;  /* 0x000000000000094d */ /* 0x000fea0003800000 */
[----:B------:R-:W0:Y:S01]  /*0080*/  LDC.64 R16, c[0x0][0x388] ;  /* 0x0000e200ff107b82 */ /* 0x000e220000000a00 */
[----:B------:R-:W1:Y:S01]  /*0090*/  LDCU UR4, c[0x0][0x370] ;  /* 0x00006e00ff0477ac */ /* 0x000e620008000800 */
[----:B------:R-:W2:Y:S06]  /*00a0*/  LDCU.64 UR6, c[0x0][0x358] ;  /* 0x00006b00ff0677ac */ /* 0x000eac0008000a00 */
[----:B------:R-:W3:Y:S01]  /*00b0*/  LDC.64 R14, c[0x0][0x390] ;  /* 0x0000e400ff0e7b82 */ /* 0x000ee20000000a00 */
[----:B------:R-:W4:Y:S07]  /*00c0*/  LDCU UR5, c[0x0][0x398] ;  /* 0x00007300ff0577ac */ /* 0x000f2e0008000800 */
[----:B------:R-:W0:Y:S01]  /*00d0*/  LDC.64 R12, c[0x0][0x380] ;  /* 0x0000e000ff0c7b82 */ /* 0x000e220000000a00 */
[----:B-1----:R-:W-:-:S07]  /*00e0*/  IMAD R3, R3, UR4, RZ ;  /* 0x0000000403037c24 */ /* 0x002fce000f8e02ff */
.L_x_2:
[----:B---3--:R-:W-:-:S06]  /*00f0*/  IMAD.WIDE R28, R2, 0x8, R14 ;  /* 0x00000008021c7825 */ /* 0x008fcc00078e020e */
[----:B--2---:R-:W2:Y:S01]  /*0100*/  LDG.E.64.CONSTANT R28, desc[UR6][R28.64] ;  /* 0x000000061c1c7981 */ /* 0x004ea2000c1e9b00 */
[----:B0-----:R-:W-:-:S06]  /*0110*/  IMAD.WIDE R20, R2, 0x8, R16 ;  /* 0x0000000802147825 */ /* 0x001fcc00078e0210 */
[----:B------:R-:W3:Y:S01]  /*0120*/  LDG.E.64.CONSTANT R20, desc[UR6][R20.64] ;  /* 0x0000000614147981 */ /* 0x000ee2000c1e9b00 */
[----:B-1----:R-:W-:Y:S01]  /*0130*/  IMAD.MOV.U32 R4, RZ, RZ, 0x1 ;  /* 0x00000001ff047424 */ /* 0x002fe200078e00ff */
[----:B------:R-:W-:Y:S01]  /*0140*/  BSSY.RECONVERGENT B0, `(.L_x_0) ;  /* 0x0000015000007945 */ /* 0x000fe20003800200 */
[----:B--2---:R-:W0:Y:S01]  /*0150*/  MUFU.RCP64H R5, R29 ;  /* 0x0000001d00057308 */ /* 0x004e220000001800 */
[----:B---3--:R-:W-:-:S03]  /*0160*/  FSETP.GEU.AND P2, PT, |R21|, 6.5827683646048100446e-37, PT ;  /* 0x036000001500780b */ /* 0x008fc60003f4e200 */
[----:B0-----:R-:W-:-:S08]  /*0170*/  DFMA R6, -R28, R4, 1 ;  /* 0x3ff000001c06742b */ /* 0x001fd00000000104 */
[----:B------:R-:W-:-:S08]  /*0180*/  DFMA R6, R6, R6, R6 ;  /* 0x000000060606722b */ /* 0x000fd00000000006 */
[----:B------:R-:W-:-:S08]  /*0190*/  DFMA R6, R4, R6, R4 ;  /* 0x000000060406722b */ /* 0x000fd00000000004 */
[----:B------:R-:W-:-:S08]  /*01a0*/  DFMA R4, -R28, R6, 1 ;  /* 0x3ff000001c04742b */ /* 0x000fd00000000106 */
[----:B------:R-:W-:-:S08]  /*01b0*/  DFMA R4, R6, R4, R6 ;  /* 0x000000040604722b */ /* 0x000fd00000000006 */
[----:B------:R-:W-:-:S08]  /*01c0*/  DMUL R6, R20, R4 ;  /* 0x0000000414067228 */ /* 0x000fd00000000000 */
[----:B------:R-:W-:-:S08]  /*01d0*/  DFMA R8, -R28, R6, R20 ;  /* 0x000000061c08722b */ /* 0x000fd00000000114 */
[----:B------:R-:W-:Y:S01]  /*01e0*/  DFMA R6, R4, R8, R6 ;  /* 0x000000080406722b */ /* 0x000fe20000000006 */
[--C-:B------:R-:W-:Y:S02]  /*01f0*/  IMAD.MOV.U32 R4, RZ, RZ, R2.reuse ;  /* 0x000000ffff047224 */ /* 0x100fe400078e0002 */
[----:B------:R-:W-:-:S05]  /*0200*/  IMAD.IADD R2, R3, 0x1, R2 ;  /* 0x0000000103027824 */ /* 0x000fca00078e0202 */
[----:B----4-:R-:W-:Y:S02]  /*0210*/  ISETP.GE.AND P1, PT, R2, UR5, PT ;  /* 0x0000000502007c0c */ /* 0x010fe4000bf26270 */
[----:B------:R-:W-:-:S05]  /*0220*/  FFMA R0, RZ, R29, R7 ;  /* 0x0000001dff007223 */ /* 0x000fca0000000007 */
[----:B------:R-:W-:-:S13]  /*0230*/  FSETP.GT.AND P0, PT, |R0|, 1.469367938527859385e-39, PT ;  /* 0x001000000000780b */ /* 0x000fda0003f04200 */
[----:B------:R-:W-:Y:S05]  /*0240*/  @P0 BRA P2, `(.L_x_1) ;  /* 0x0000000000100947 */ /* 0x000fea0001000000 */
[----:B------:R-:W-:-:S07]  /*0250*/  MOV R0, 0x270 ;  /* 0x0000027000007802 */ /* 0x000fce0000000f00 */
[----:B------:R-:W-:Y:S05]  /*0260*/  CALL.REL.NOINC `($__internal_0_$__cuda_sm20_div_rn_f64_full) ;  /* 0x0000000000247944 */ /* 0x000fea0003c00000 */
[----:B------:R-:W-:Y:S02]  /*0270*/  IMAD.MOV.U32 R6, RZ, RZ, R20 ;  /* 0x000000ffff067224 */ /* 0x000fe400078e0014 */
[----:B------:R-:W-:-:S07]  /*0280*/  IMAD.MOV.U32 R7, RZ, RZ, R21 ;  /* 0x000000ffff077224 */ /* 0x000fce00078e0015 */
.L_x_1:
[----:B------:R-:W-:Y:S05]  /*0290*/  BSYNC.RECONVERGENT B0 ;  /* 0x0000000000007941 */ /* 0x000fea0003800200 */
.L_x_0:
[----:B------:R-:W-:-:S05]  /*02a0*/  IMAD.WIDE R4, R4, 0x8, R12 ;  /* 0x0000000804047825 */ /* 0x000fca00078e020c */
[----:B------:R-:W2:Y:S02]  /*02b0*/  LDG.E.64 R8, desc[UR6][R4.64] ;  /* 0x0000000604087981 */ /* 0x000ea4000c1e1b00 */
[----:B--2---:R-:W-:-:S07]  /*02c0*/  DADD R8, R8, R6 ;  /* 0x0000000008087229 */ /* 0x004fce0000000006 */
[----:B------:R1:W-:Y:S01]  /*02d0*/  STG.E.64 desc[UR6][R4.64], R8 ;  /* 0x0000000804007986 */ /* 0x0003e2000c101b06 */
[----:B------:R-:W-:Y:S05]  /*02e0*/  @!P1 BRA `(.L_x_2) ;  /* 0xfffffffc00809947 */ /* 0x000fea000383ffff */
[----:B------:R-:W-:Y:S05]  /*02f0*/  EXIT ;  /* 0x000000000000794d */ /* 0x000fea0003800000 */
        .weak           $__internal_0_$__cuda_sm20_div_rn_f64_full
        .type           $__internal_0_$__cuda_sm20_div_rn_f64_full,@function
        .size           $__internal_0_$__cuda_sm20_div_rn_f64_full,(.L_x_9 - $__internal_0_$__cuda_sm20_div_rn_f64_full)
$__internal_0_$__cuda_sm20_div_rn_f64_full:
[C---:B------:R-:W-:Y:S01]  /*0300*/  FSETP.GEU.AND P0, PT, |R29|.reuse, 1.469367938527859385e-39, PT ;  /* 0x001000001d00780b */ /* 0x040fe20003f0e200 */
[--C-:B------:R-:W-:Y:S01]  /*0310*/  IMAD.MOV.U32 R8, RZ, RZ, R28.reuse ;  /* 0x000000ffff087224 */ /* 0x100fe200078e001c */
[C---:B------:R-:W-:Y:S01]  /*0320*/  LOP3.LUT R10, R29.reuse, 0x800fffff, RZ, 0xc0, !PT ;  /* 0x800fffff1d0a7812 */ /* 0x040fe200078ec0ff */
[----:B------:R-:W-:Y:S01]  /*0330*/  IMAD.MOV.U32 R9, RZ, RZ, R29 ;  /* 0x000000ffff097224 */ /* 0x000fe200078e001d */
[----:B------:R-:W-:Y:S01]  /*0340*/  BSSY.RECONVERGENT B1, `(.L_x_3) ;  /* 0x0000057000017945 */ /* 0x000fe20003800200 */
[----:B------:R-:W-:Y:S01]  /*0350*/  IMAD.MOV.U32 R7, RZ, RZ, R21 ;  /* 0x000000ffff077224 */ /* 0x000fe200078e0015 */
[----:B------:R-:W-:Y:S01]  /*0360*/  LOP3.LUT R11, R10, 0x3ff00000, RZ, 0xfc, !PT ;  /* 0x3ff000000a0b7812 */ /* 0x000fe200078efcff */
[----:B------:R-:W-:Y:S01]  /*0370*/  IMAD.MOV.U32 R10, RZ, RZ, R28 ;  /* 0x000000ffff0a7224 */ /* 0x000fe200078e001c */
[----:B------:R-:W-:Y:S01]  /*0380*/  LOP3.LUT R28, R29, 0x7ff00000, RZ, 0xc0, !PT ;  /* 0x7ff000001d1c7812 */ /* 0x000fe200078ec0ff */
[----:B------:R-:W-:Y:S01]  /*0390*/  IMAD.MOV.U32 R18, RZ, RZ, 0x1 ;  /* 0x00000001ff127424 */ /* 0x000fe200078e00ff */
[C---:B------:R-:W-:Y:S01]  /*03a0*/  FSETP.GEU.AND P3, PT, |R7|.reuse, 1.469367938527859385e-39, PT ;  /* 0x001000000700780b */ /* 0x040fe20003f6e200 */
[----:B------:R-:W-:Y:S01]  /*03b0*/  IMAD.MOV.U32 R6, RZ, RZ, R20 ;  /* 0x000000ffff067224 */ /* 0x000fe200078e0014 */
[----:B------:R-:W-:Y:S01]  /*03c0*/  LOP3.LUT R5, R7, 0x7ff00000, RZ, 0xc0, !PT ;  /* 0x7ff0000007057812 */ /* 0x000fe200078ec0ff */
[----:B------:R-:W-:Y:S01]  /*03d0*/  @!P0 DMUL R10, R8, 8.98846567431157953865e+307 ;  /* 0x7fe00000080a8828 */ /* 0x000fe20000000000 */
[----:B------:R-:W-:-:S02]  /*03e0*/  IMAD.MOV.U32 R26, RZ, RZ, 0x1ca00000 ;  /* 0x1ca00000ff1a7424 */ /* 0x000fc400078e00ff */
[----:B------:R-:W-:-:S03]  /*03f0*/  ISETP.GE.U32.AND P2, PT, R5, R28, PT ;  /* 0x0000001c0500720c */ /* 0x000fc60003f46070 */
[----:B------:R-:W0:Y:S04]  /*0400*/  MUFU.RCP64H R19, R11 ;  /* 0x0000000b00137308 */ /* 0x000e280000001800 */
[----:B------:R-:W-:Y:S02]  /*0410*/  @!P3 LOP3.LUT R20, R9, 0x7ff00000, RZ, 0xc0, !PT ;  /* 0x7ff000000914b812 */ /* 0x000fe400078ec0ff */
[----:B------:R-:W-:Y:S02]  /*0420*/  @!P0 LOP3.LUT R28, R11, 0x7ff00000, RZ, 0xc0, !PT ;  /* 0x7ff000000b1c8812 */ /* 0x000fe400078ec0ff */
[----:B------:R-:W-:-:S04]  /*0430*/  @!P3 ISETP.GE.U32.AND P4, PT, R5, R20, PT ;  /* 0x000000140500b20c */ /* 0x000fc80003f86070 */
[----:B------:R-:W-:-:S04]  /*0440*/  @!P3 SEL R21, R26, 0x63400000, !P4 ;  /* 0x634000001a15b807 */ /* 0x000fc80006000000 */
[----:B------:R-:W-:Y:S01]  /*0450*/  @!P3 LOP3.LUT R24, R21, 0x80000000, R7, 0xf8, !PT ;  /* 0x800000001518b812 */ /* 0x000fe200078ef807 */
[----:B0-----:R-:W-:-:S03]  /*0460*/  DFMA R22, R18, -R10, 1 ;  /* 0x3ff000001216742b */ /* 0x001fc6000000080a */
[----:B------:R-:W-:Y:S01]  /*0470*/  @!P3 LOP3.LUT R25, R24, 0x100000, RZ, 0xfc, !PT ;  /* 0x001000001819b812 */ /* 0x000fe200078efcff */
[----:B------:R-:W-:-:S04]  /*0480*/  @!P3 IMAD.MOV.U32 R24, RZ, RZ, RZ ;  /* 0x000000ffff18b224 */ /* 0x000fc800078e00ff */
[----:B------:R-:W-:-:S08]  /*0490*/  DFMA R22, R22, R22, R22 ;  /* 0x000000161616722b */ /* 0x000fd00000000016 */
[----:B------:R-:W-:Y:S01]  /*04a0*/  DFMA R22, R18, R22, R18 ;  /* 0x000000161216722b */ /* 0x000fe20000000012 */
[----:B------:R-:W-:Y:S01]  /*04b0*/  SEL R19, R26, 0x63400000, !P2 ;  /* 0x634000001a137807 */ /* 0x000fe20005000000 */
[----:B------:R-:W-:-:S03]  /*04c0*/  IMAD.MOV.U32 R18, RZ, RZ, R6 ;  /* 0x000000ffff127224 */ /* 0x000fc600078e0006 */
[----:B------:R-:W-:-:S03]  /*04d0*/  LOP3.LUT R19, R19, 0x800fffff, R7, 0xf8, !PT ;  /* 0x800fffff13137812 */ /* 0x000fc600078ef807 */
[----:B------:R-:W-:-:S03]  /*04e0*/  DFMA R20, R22, -R10, 1 ;  /* 0x3ff000001614742b */ /* 0x000fc6000000080a */
[----:B------:R-:W-:-:S05]  /*04f0*/  @!P3 DFMA R18, R18, 2, -R24 ;  /* 0x400000001212b82b */ /* 0x000fca0000000818 */
[----:B------:R-:W-:-:S08]  /*0500*/  DFMA R20, R22, R20, R22 ;  /* 0x000000141614722b */ /* 0x000fd00000000016 */
[----:B------:R-:W-:-:S08]  /*0510*/  DMUL R22, R20, R18 ;  /* 0x0000001214167228 */ /* 0x000fd00000000000 */
[----:B------:R-:W-:-:S08]  /*0520*/  DFMA R24, R22, -R10, R18 ;  /* 0x8000000a1618722b */ /* 0x000fd00000000012 */
[----:B------:R-:W-:Y:S01]  /*0530*/  DFMA R24, R20, R24, R22 ;  /* 0x000000181418722b */ /* 0x000fe20000000016 */
[----:B------:R-:W-:Y:S01]  /*0540*/  IMAD.MOV.U32 R23, RZ, RZ, R5 ;  /* 0x000000ffff177224 */ /* 0x000fe200078e0005 */
[----:B------:R-:W-:-:S05]  /*0550*/  @!P3 LOP3.LUT R23, R19, 0x7ff00000, RZ, 0xc0, !PT ;  /* 0x7ff000001317b812 */ /* 0x000fca00078ec0ff */
[----:B------:R-:W-:-:S05]  /*0560*/  VIADD R20, R23, 0xffffffff ;  /* 0xffffffff17147836 */ /* 0x000fca0000000000 */
[----:B------:R-:W-:Y:S01]  /*0570*/  ISETP.GT.U32.AND P0, PT, R20, 0x7feffffe, PT ;  /* 0x7feffffe1400780c */ /* 0x000fe20003f04070 */
[----:B------:R-:W-:-:S05]  /*0580*/  VIADD R20, R28, 0xffffffff ;  /* 0xffffffff1c147836 */ /* 0x000fca0000000000 */
[----:B------:R-:W-:-:S13]  /*0590*/  ISETP.GT.U32.OR P0, PT, R20, 0x7feffffe, P0 ;  /* 0x7feffffe1400780c */ /* 0x000fda0000704470 */
[----:B------:R-:W-:Y:S05]  /*05a0*/  @P0 BRA `(.L_x_4) ;  /* 0x00000000006c0947 */ /* 0x000fea0003800000 */
[----:B------:R-:W-:-:S04]  /*05b0*/  LOP3.LUT R20, R9, 0x7ff00000, RZ, 0xc0, !PT ;  /* 0x7ff0000009147812 */ /* 0x000fc800078ec0ff */
[CC--:B------:R-:W-:Y:S02]  /*05c0*/  VIADDMNMX R6, R5.reuse, -R20.reuse, 0xb9600000, !PT ;  /* 0xb960000005067446 */ /* 0x0c0fe40007800914 */
[----:B------:R-:W-:Y:S02]  /*05d0*/  ISETP.GE.U32.AND P0, PT, R5, R20, PT ;  /* 0x000000140500720c */ /* 0x000fe40003f06070 */
[----:B------:R-:W-:Y:S01]  /*05e0*/  VIMNMX R5, PT, PT, R6, 0x46a00000, PT ;  /* 0x46a0000006057848 */ /* 0x000fe20003fe0100 */
[----:B------:R-:W-:Y:S01]  /*05f0*/  IMAD.MOV.U32 R6, RZ, RZ, RZ ;  /* 0x000000ffff067224 */ /* 0x000fe200078e00ff */
[----:B------:R-:W-:-:S05]  /*0600*/  SEL R26, R26, 0x63400000, !P0 ;  /* 0x634000001a1a7807 */ /* 0x000fca0004000000 */
[----:B------:R-:W-:-:S04]  /*0610*/  IMAD.IADD R5, R5, 0x1, -R26 ;  /* 0x0000000105057824 */ /* 0x000fc800078e0a1a */
[----:B------:R-:W-:-:S06]  /*0620*/  VIADD R7, R5, 0x7fe00000 ;  /* 0x7fe0000005077836 */ /* 0x000fcc0000000000 */
[----:B------:R-:W-:-:S10]  /*0630*/  DMUL R20, R24, R6 ;  /* 0x0000000618147228 */ /* 0x000fd40000000000 */
[----:B------:R-:W-:-:S13]  /*0640*/  FSETP.GTU.AND P0, PT, |R21|, 1.469367938527859385e-39, PT ;  /* 0x001000001500780b */ /* 0x000fda0003f0c200 */
[----:B------:R-:W-:Y:S05]  /*0650*/  @P0 BRA `(.L_x_5) ;  /* 0x0000000000940947 */ /* 0x000fea0003800000 */
[----:B------:R-:W-:Y:S01]  /*0660*/  DFMA R10, R24, -R10, R18 ;  /* 0x8000000a180a722b */ /* 0x000fe20000000012 */
[----:B------:R-:W-:-:S09]  /*0670*/  IMAD.MOV.U32 R8, RZ, RZ, RZ ;  /* 0x000000ffff087224 */ /* 0x000fd200078e00ff */
[C---:B------:R-:W-:Y:S02]  /*0680*/  FSETP.NEU.AND P0, PT, R11.reuse, RZ, PT ;  /* 0x000000ff0b00720b */ /* 0x040fe40003f0d000 */
[----:B------:R-:W-:-:S04]  /*0690*/  LOP3.LUT R19, R11, 0x80000000, R9, 0x48, !PT ;  /* 0x800000000b137812 */ /* 0x000fc800078e4809 */
[----:B------:R-:W-:-:S07]  /*06a0*/  LOP3.LUT R9, R19, R7, RZ, 0xfc, !PT ;  /* 0x0000000713097212 */ /* 0x000fce00078efcff */
[----:B------:R-:W-:Y:S05]  /*06b0*/  @!P0 BRA `(.L_x_5) ;  /* 0x00000000007c8947 */ /* 0x000fea0003800000 */
[----:B------:R-:W-:Y:S01]  /*06c0*/  IMAD.MOV R7, RZ, RZ, -R5 ;  /* 0x000000ffff077224 */ /* 0x000fe200078e0a05 */
[----:B------:R-:W-:Y:S01]  /*06d0*/  DMUL.RP R8, R24, R8 ;  /* 0x0000000818087228 */ /* 0x000fe20000008000 */
[----:B------:R-:W-:Y:S01]  /*06e0*/  IMAD.MOV.U32 R6, RZ, RZ, RZ ;  /* 0x000000ffff067224 */ /* 0x000fe200078e00ff */
[----:B------:R-:W-:-:S05]  /*06f0*/  IADD3 R5, PT, PT, -R5, -0x43300000, RZ ;  /* 0xbcd0000005057810 */ /* 0x000fca0007ffe1ff */
[----:B------:R-:W-:-:S03]  /*0700*/  DFMA R6, R20, -R6, R24 ;  /* 0x800000061406722b */ /* 0x000fc60000000018 */
[----:B------:R-:W-:-:S07]  /*0710*/  LOP3.LUT R19, R9, R19, RZ, 0x3c, !PT ;  /* 0x0000001309137212 */ /* 0x000fce00078e3cff */
[----:B------:R-:W-:-:S04]  /*0720*/  FSETP.NEU.AND P0, PT, |R7|, R5, PT ;  /* 0x000000050700720b */ /* 0x000fc80003f0d200 */
[----:B------:R-:W-:Y:S02]  /*0730*/  FSEL R20, R8, R20, !P0 ;  /* 0x0000001408147208 */ /* 0x000fe40004000000 */
[----:B------:R-:W-:Y:S01]  /*0740*/  FSEL R21, R19, R21, !P0 ;  /* 0x0000001513157208 */ /* 0x000fe20004000000 */
[----:B------:R-:W-:Y:S06]  /*0750*/  BRA `(.L_x_5) ;  /* 0x0000000000547947 */ /* 0x000fec0003800000 */
.L_x_4:
[----:B------:R-:W-:-:S14]  /*0760*/  DSETP.NAN.AND P0, PT, R6, R6, PT ;  /* 0x000000060600722a */ /* 0x000fdc0003f08000 */
[----:B------:R-:W-:Y:S05]  /*0770*/  @P0 BRA `(.L_x_6) ;  /* 0x0000000000440947 */ /* 0x000fea0003800000 */
[----:B------:R-:W-:-:S14]  /*0780*/  DSETP.NAN.AND P0, PT, R8, R8, PT ;  /* 0x000000080800722a */ /* 0x000fdc0003f08000 */
[----:B------:R-:W-:Y:S05]  /*0790*/  @P0 BRA `(.L_x_7) ;  /* 0x0000000000300947 */ /* 0x000fea0003800000 */
[----:B------:R-:W-:Y:S01]  /*07a0*/  ISETP.NE.AND P0, PT, R23, R28, PT ;  /* 0x0000001c1700720c */ /* 0x000fe20003f05270 */
[----:B------:R-:W-:Y:S02]  /*07b0*/  IMAD.MOV.U32 R20, RZ, RZ, 0x0 ;  /* 0x00000000ff147424 */ /* 0x000fe400078e00ff */
[----:B------:R-:W-:-:S10]  /*07c0*/  IMAD.MOV.U32 R21, RZ, RZ, -0x80000 ;  /* 0xfff80000ff157424 */ /* 0x000fd400078e00ff */
[----:B------:R-:W-:Y:S05]  /*07d0*/  @!P0 BRA `(.L_x_5) ;  /* 0x0000000000348947 */ /* 0x000fea0003800000 */
[----:B------:R-:W-:Y:S02]  /*07e0*/  ISETP.NE.AND P0, PT, R23, 0x7ff00000, PT ;  /* 0x7ff000001700780c */ /* 0x000fe40003f05270 */
[----:B------:R-:W-:Y:S02]  /*07f0*/  LOP3.LUT R21, R7, 0x80000000, R9, 0x48, !PT ;  /* 0x8000000007157812 */ /* 0x000fe400078e4809 */
[----:B------:R-:W-:-:S13]  /*0800*/  ISETP.EQ.OR P0, PT, R28, RZ, !P0 ;  /* 0x000000ff1c00720c */ /* 0x000fda0004702670 */
[----:B------:R-:W-:Y:S01]  /*0810*/  @P0 LOP3.LUT R5, R21, 0x7ff00000, RZ, 0xfc, !PT ;  /* 0x7ff0000015050812 */ /* 0x000fe200078efcff */
[----:B------:R-:W-:Y:S02]  /*0820*/  @!P0 IMAD.MOV.U32 R20, RZ, RZ, RZ ;  /* 0x000000ffff148224 */ /* 0x000fe400078e00ff */
[----:B------:R-:W-:Y:S02]  /*0830*/  @P0 IMAD.MOV.U32 R20, RZ, RZ, RZ ;  /* 0x000000ffff140224 */ /* 0x000fe400078e00ff */
[----:B------:R-:W-:Y:S01]  /*0840*/  @P0 IMAD.MOV.U32 R21, RZ, RZ, R5 ;  /* 0x000000ffff150224 */ /* 0x000fe200078e0005 */
[----:B------:R-:W-:Y:S06]  /*0850*/  BRA `(.L_x_5) ;  /* 0x0000000000147947 */ /* 0x000fec0003800000 */
.L_x_7:
[----:B------:R-:W-:Y:S01]  /*0860*/  LOP3.LUT R21, R9, 0x80000, RZ, 0xfc, !PT ;  /* 0x0008000009157812 */ /* 0x000fe200078efcff */
[----:B------:R-:W-:Y:S01]  /*0870*/  IMAD.MOV.U32 R20, RZ, RZ, R8 ;  /* 0x000000ffff147224 */ /* 0x000fe200078e0008 */
[----:B------:R-:W-:Y:S06]  /*0880*/  BRA `(.L_x_5) ;  /* 0x0000000000087947 */ /* 0x000fec0003800000 */
.L_x_6:
[----:B------:R-:W-:Y:S01]  /*0890*/  LOP3.LUT R21, R7, 0x80000, RZ, 0xfc, !PT ;  /* 0x0008000007157812 */ /* 0x000fe200078efcff */
[----:B------:R-:W-:-:S07]  /*08a0*/  IMAD.MOV.U32 R20, RZ, RZ, R6 ;  /* 0x000000ffff147224 */ /* 0x000fce00078e0006 */
.L_x_5:
[----:B------:R-:W-:Y:S05]  /*08b0*/  BSYNC.RECONVERGENT B1 ;  /* 0x0000000000017941 */ /* 0x000fea0003800200 */
.L_x_3:
[----:B------:R-:W-:Y:S02]  /*08c0*/  IMAD.MOV.U32 R6, RZ, RZ, R0 ;  /* 0x000000ffff067224 */ /* 0x000fe400078e0000 */
[----:B------:R-:W-:-:S04]  /*08d0*/  IMAD.MOV.U32 R7, RZ, RZ, 0x0 ;  /* 0x00000000ff077424 */ /* 0x000fc800078e00ff */
[----:B------:R-:W-:Y:S05]  /*08e0*/  RET.REL.NODEC R6 `(_Z14VecScaleKernelPdS_S_i) ;  /* 0xfffffff406c47950 */ /* 0x000fea0003c3ffff */
.L_x_8:
[----:B------:R-:W-:-:S00]  /*08f0*/  BRA `(.L_x_8) ;  /* 0xfffffffc00fc7947 */ /* 0x000fc0000383ffff */
[----:B------:R-:W-:-:S00]  /*0900*/  NOP ;  /* 0x0000000000007918 */ /* 0x000fc00000000000 */
[----:B------:R-:W-:-:S00]  /*0910*/  NOP ;  /* 0x0000000000007918 */ /* 0x000fc00000000000 */
[----:B------:R-:W-:-:S00]  /*0920*/  NOP ;  /* 0x0000000000007918 */ /* 0x000fc00000000000 */
[----:B------:R-:W-:-:S00]  /*0930*/  NOP ;  /* 0x0000000000007918 */ /* 0x000fc00000000000 */
[----:B------:R-:W-:-:S00]  /*0940*/  NOP ;  /* 0x0000000000007918 */ /* 0x000fc00000000000 */
[----:B------:R-:W-:-:S00]  /*0950*/  NOP ;  /* 0x0000000000007918 */ /* 0x000fc00000000000 */
[----:B------:R-:W-:-:S00]  /*0960*/  NOP ;  /* 0x0000000000007918 */ /* 0x000fc00000000000 */
[----:B------:R-:W-:-:S00]  /*0970*/  NOP ;  /* 0x0000000000007918 */ /* 0x000fc00000000000 */
.L_x_9:


//--------------------- .nv.shared.reserved.0     --------------------------
	.section	.nv.shared.reserved.0,"aw",@nobits
	.weak		__nv_reservedSMEM_offset_0_alias
	.size		__nv_reservedSMEM_offset_0_alias, 0, 64
	.other		__nv_reservedSMEM_offset_0_alias,@"STO_CUDA_RESERVED_SHARED STV_DEFAULT"
__nv_reservedSMEM_offset_0_alias:
	.zero		0
	.zero		64


//--------------------- .nv.constant0._Z14VecScaleKernelPdS_S_i --------------------------
	.section	.nv.constant0._Z14VecScaleKernelPdS_S_i,"a",@progbits
	.sectionflags	@""
	.align	4
.nv.constant0._Z14VecScaleKernelPdS_S_i:
	.zero		924


//--------------------- SYMBOLS --------------------------

	.type		.nv.reservedSmem.offset0,@object
	.size		.nv.reservedSmem.offset0,0x4
